//
// Generated by NVIDIA NVVM Compiler
//
// Compiler Build ID: CL-36424714
// Cuda compilation tools, release 13.0, V13.0.88
// Based on NVVM 20.0.0
//

.version 9.0
.target sm_100
.address_size 64

	// .globl	_Z7compute4args
.global .align 4 .b8 precalc_xorwow_matrix[102400];
.global .align 4 .b8 precalc_xorwow_offset_matrix[102400];
.global .align 4 .b8 mrg32k3aM1[2304];
.global .align 4 .b8 mrg32k3aM2[2304];
.global .align 4 .b8 mrg32k3aM1SubSeq[2016];
.global .align 4 .b8 mrg32k3aM2SubSeq[2016];
.global .align 4 .b8 mrg32k3aM1Seq[2304];
.global .align 4 .b8 mrg32k3aM2Seq[2304];
.const .align 8 .b8 __cr_lgamma_table[72];
.extern .shared .align 16 .b8 shared[];

.visible .entry _Z7compute4args(
	.param .align 8 .b8 _Z7compute4args_param_0[144]
)
{
	.reg .pred 	%p<16>;
	.reg .b16 	%rs<11>;
	.reg .b32 	%r<55>;
	.reg .b64 	%rd<56>;
	.reg .b64 	%fd<7>;

	mov.b64 	%rd16, _Z7compute4args_param_0;
	mov.u64 	%rd1, %rd16;
	ld.param.u64 	%rd17, [_Z7compute4args_param_0+64];
	cvta.to.global.u64 	%rd2, %rd17;
	ld.param.f64 	%fd1, [_Z7compute4args_param_0+48];
	ld.param.v2.u32 	{%r2, %r1}, [_Z7compute4args_param_0+56];
	mov.u32 	%r3, %tid.x;
	shl.b32 	%r28, %r3, 2;
	mov.u32 	%r29, shared;
	add.s32 	%r4, %r29, %r28;
	mov.b32 	%r30, 0;
	st.shared.u32 	[%r4], %r30;
	setp.eq.s32 	%p1, %r2, 0;
	@%p1 bra 	$L__BB0_22;
	ld.param.u64 	%rd18, [%rd1+80];
	ld.param.u64 	%rd19, [%rd1+88];
	cvta.to.global.u64 	%rd20, %rd19;
	cvta.to.global.u64 	%rd21, %rd18;
	mul.wide.u32 	%rd22, %r3, 8;
	add.s64 	%rd23, %rd21, %rd22;
	ld.global.nc.u64 	%rd24, [%rd23];
	cvta.to.global.u64 	%rd3, %rd24;
	mov.u32 	%r32, %ctaid.x;
	mul.lo.s32 	%r5, %r1, %r32;
	add.s64 	%rd4, %rd20, %rd22;
	and.b32  	%r6, %r2, 3;
	setp.lt.u32 	%p2, %r2, 4;
	mov.b32 	%r47, 0;
	mov.u32 	%r51, %r47;
	@%p2 bra 	$L__BB0_16;
	and.b32  	%r51, %r2, -4;
	neg.s32 	%r44, %r51;
	add.s64 	%rd52, %rd3, 8;
	mov.b32 	%r47, 0;
	mov.b64 	%rd53, 0;
$L__BB0_3:
	ld.global.nc.u32 	%r34, [%rd52+-8];
	add.s32 	%r35, %r34, %r5;
	cvt.u64.u32 	%rd26, %r35;
	add.s64 	%rd27, %rd2, %rd26;
	ld.global.nc.u8 	%rs1, [%rd27];
	cvt.u16.u8 	%rs2, %rs1;
	setp.eq.s16 	%p3, %rs2, 0;
	@%p3 bra 	$L__BB0_6;
	ld.global.nc.u64 	%rd28, [%rd4];
	cvta.to.global.u64 	%rd29, %rd28;
	add.s64 	%rd30, %rd29, %rd53;
	ld.global.nc.f64 	%fd2, [%rd30];
	setp.ltu.f64 	%p4, %fd2, %fd1;
	@%p4 bra 	$L__BB0_6;
	add.s32 	%r47, %r47, 1;
	st.shared.u32 	[%r4], %r47;
$L__BB0_6:
	ld.global.nc.u32 	%r36, [%rd52+-4];
	add.s32 	%r37, %r36, %r5;
	cvt.u64.u32 	%rd31, %r37;
	add.s64 	%rd32, %rd2, %rd31;
	ld.global.nc.u8 	%rs3, [%rd32];
	cvt.u16.u8 	%rs4, %rs3;
	setp.eq.s16 	%p5, %rs4, 0;
	@%p5 bra 	$L__BB0_9;
	ld.global.nc.u64 	%rd33, [%rd4];
	cvta.to.global.u64 	%rd34, %rd33;
	add.s64 	%rd35, %rd34, %rd53;
	ld.global.nc.f64 	%fd3, [%rd35+8];
	setp.ltu.f64 	%p6, %fd3, %fd1;
	@%p6 bra 	$L__BB0_9;
	add.s32 	%r47, %r47, 1;
	st.shared.u32 	[%r4], %r47;
$L__BB0_9:
	ld.global.nc.u32 	%r38, [%rd52];
	add.s32 	%r39, %r38, %r5;
	cvt.u64.u32 	%rd36, %r39;
	add.s64 	%rd37, %rd2, %rd36;
	ld.global.nc.u8 	%rs5, [%rd37];
	cvt.u16.u8 	%rs6, %rs5;
	setp.eq.s16 	%p7, %rs6, 0;
	@%p7 bra 	$L__BB0_12;
	ld.global.nc.u64 	%rd38, [%rd4];
	cvta.to.global.u64 	%rd39, %rd38;
	add.s64 	%rd40, %rd39, %rd53;
	ld.global.nc.f64 	%fd4, [%rd40+16];
	setp.ltu.f64 	%p8, %fd4, %fd1;
	@%p8 bra 	$L__BB0_12;
	add.s32 	%r47, %r47, 1;
	st.shared.u32 	[%r4], %r47;
$L__BB0_12:
	ld.global.nc.u32 	%r40, [%rd52+4];
	add.s32 	%r41, %r40, %r5;
	cvt.u64.u32 	%rd41, %r41;
	add.s64 	%rd42, %rd2, %rd41;
	ld.global.nc.u8 	%rs7, [%rd42];
	cvt.u16.u8 	%rs8, %rs7;
	setp.eq.s16 	%p9, %rs8, 0;
	@%p9 bra 	$L__BB0_15;
	ld.global.nc.u64 	%rd43, [%rd4];
	cvta.to.global.u64 	%rd44, %rd43;
	add.s64 	%rd45, %rd44, %rd53;
	ld.global.nc.f64 	%fd5, [%rd45+24];
	setp.ltu.f64 	%p10, %fd5, %fd1;
	@%p10 bra 	$L__BB0_15;
	add.s32 	%r47, %r47, 1;
	st.shared.u32 	[%r4], %r47;
$L__BB0_15:
	add.s32 	%r44, %r44, 4;
	add.s64 	%rd53, %rd53, 32;
	add.s64 	%rd52, %rd52, 16;
	setp.ne.s32 	%p11, %r44, 0;
	@%p11 bra 	$L__BB0_3;
$L__BB0_16:
	setp.eq.s32 	%p12, %r6, 0;
	@%p12 bra 	$L__BB0_22;
	mul.wide.u32 	%rd55, %r51, 8;
	mul.wide.u32 	%rd46, %r51, 4;
	add.s64 	%rd54, %rd3, %rd46;
	neg.s32 	%r52, %r6;
$L__BB0_18:
	.pragma "nounroll";
	ld.global.nc.u32 	%r42, [%rd54];
	add.s32 	%r43, %r42, %r5;
	cvt.u64.u32 	%rd47, %r43;
	add.s64 	%rd48, %rd2, %rd47;
	ld.global.nc.u8 	%rs9, [%rd48];
	cvt.u16.u8 	%rs10, %rs9;
	setp.eq.s16 	%p13, %rs10, 0;
	@%p13 bra 	$L__BB0_21;
	ld.global.nc.u64 	%rd49, [%rd4];
	cvta.to.global.u64 	%rd50, %rd49;
	add.s64 	%rd51, %rd50, %rd55;
	ld.global.nc.f64 	%fd6, [%rd51];
	setp.ltu.f64 	%p14, %fd6, %fd1;
	@%p14 bra 	$L__BB0_21;
	add.s32 	%r47, %r47, 1;
	st.shared.u32 	[%r4], %r47;
$L__BB0_21:
	add.s64 	%rd55, %rd55, 8;
	add.s64 	%rd54, %rd54, 4;
	add.s32 	%r52, %r52, 1;
	setp.ne.s32 	%p15, %r52, 0;
	@%p15 bra 	$L__BB0_18;
$L__BB0_22:
	ret;

}


// ===== COMPILED SASS (sm_100) =====

	.target	sm_100

	.elftype	@"ET_EXEC"


//--------------------- .note.nv.tkinfo           --------------------------
	.section	.note.nv.tkinfo,"",@"SHT_NOTE"
	.sectionflags	@"SHF_NOTE_NV_TKINFO"
	.tkinfo
        /*0018*/ 	.word	0x00000002
        /*0030*/ 	.string	""
        /*0030*/ 	.string	"ptxas"
        /*0030*/ 	.string	"Cuda compilation tools, release 13.0, V13.0.88"
        /*0030*/ 	.string	"Build cuda_13.0.r13.0/compiler.36424714_0"
        /*0030*/ 	.string	"-arch sm_100 -m 64 "



//--------------------- .note.nv.cuinfo           --------------------------
	.section	.note.nv.cuinfo,"",@"SHT_NOTE"
	.sectionflags	@"SHF_NOTE_NV_CUINFO"
        /*0018*/ 	.short	0x0002
        /*001a*/ 	.short	0x0064
        /*001c*/ 	.short	0x0082
	.zero		2


//--------------------- .nv.info                  --------------------------
	.section	.nv.info,"",@"SHT_CUDA_INFO"
	.align	4


	//----- nvinfo : EIATTR_REGCOUNT
	.align		4
        /*0000*/ 	.byte	0x04, 0x2f
        /*0002*/ 	.short	(.L_10 - .L_9)
	.align		4
.L_9:
        /*0004*/ 	.word	index@(_Z7compute4args)
        /*0008*/ 	.word	0x00000016


	//----- nvinfo : EIATTR_FRAME_SIZE
	.align		4
.L_10:
        /*000c*/ 	.byte	0x04, 0x11
        /*000e*/ 	.short	(.L_12 - .L_11)
	.align		4
.L_11:
        /*0010*/ 	.word	index@(_Z7compute4args)
        /*0014*/ 	.word	0x00000000


	//----- nvinfo : EIATTR_MIN_STACK_SIZE
	.align		4
.L_12:
        /*0018*/ 	.byte	0x04, 0x12
        /*001a*/ 	.short	(.L_14 - .L_13)
	.align		4
.L_13:
        /*001c*/ 	.word	index@(_Z7compute4args)
        /*0020*/ 	.word	0x00000000
.L_14:


//--------------------- .nv.compat                --------------------------
	.section	.nv.compat,"",@"SHT_CUDA_COMPAT_INFO"
	.align	4
        /*0000*/ 	.byte	0x02, 0x09, 0x00, 0x00, 0x02, 0x02, 0x01, 0x00, 0x02, 0x05, 0x05, 0x00, 0x03, 0x07, 0x01, 0x01
        /*0010*/ 	.byte	0x02, 0x03, 0x00, 0x00, 0x02, 0x06, 0x01, 0x00, 0x04, 0x0b, 0x08, 0x00, 0x01, 0x00, 0x00, 0x00
        /*0020*/ 	.byte	0x00, 0x00, 0x00, 0x00


//--------------------- .nv.info._Z7compute4args  --------------------------
	.section	.nv.info._Z7compute4args,"",@"SHT_CUDA_INFO"
	.sectionflags	@""
	.align	4


	//----- nvinfo : EIATTR_CUDA_API_VERSION
	.align		4
        /*0000*/ 	.byte	0x04, 0x37
        /*0002*/ 	.short	(.L_16 - .L_15)
.L_15:
        /*0004*/ 	.word	0x00000082


	//----- nvinfo : EIATTR_KPARAM_INFO
	.align		4
.L_16:
        /*0008*/ 	.byte	0x04, 0x17
        /*000a*/ 	.short	(.L_18 - .L_17)
.L_17:
        /*000c*/ 	.word	0x00000000
        /*0010*/ 	.short	0x0000
        /*0012*/ 	.short	0x0000
        /*0014*/ 	.byte	0x00, 0xf0, 0x41, 0x02


	//----- nvinfo : EIATTR_SPARSE_MMA_MASK
	.align		4
.L_18:
        /*0018*/ 	.byte	0x03, 0x50
        /*001a*/ 	.short	0x0000


	//----- nvinfo : EIATTR_MAXREG_COUNT
	.align		4
        /*001c*/ 	.byte	0x03, 0x1b
        /*001e*/ 	.short	0x00ff


	//----- nvinfo : EIATTR_MERCURY_ISA_VERSION
	.align		4
        /*0020*/ 	.byte	0x03, 0x5f
        /*0022*/ 	.short	0x0101


	//----- nvinfo : EIATTR_VRC_CTA_INIT_COUNT
	.align		4
        /*0024*/ 	.byte	0x02, 0x4a
	.zero		1
	.zero		1


	//----- nvinfo : EIATTR_EXIT_INSTR_OFFSETS
	.align		4
        /*0028*/ 	.byte	0x04, 0x1c
        /*002a*/ 	.short	(.L_20 - .L_19)


	//   ....[0]....
.L_19:
        /*002c*/ 	.word	0x00000090


	//   ....[1]....
        /*0030*/ 	.word	0x00000690


	//   ....[2]....
        /*0034*/ 	.word	0x000008d0


	//----- nvinfo : EIATTR_CRS_STACK_SIZE
	.align		4
.L_20:
        /*0038*/ 	.byte	0x04, 0x1e
        /*003a*/ 	.short	(.L_22 - .L_21)
.L_21:
        /*003c*/ 	.word	0x00000000


	//----- nvinfo : EIATTR_CBANK_PARAM_SIZE
	.align		4
.L_22:
        /*0040*/ 	.byte	0x03, 0x19
        /*0042*/ 	.short	0x0090


	//----- nvinfo : EIATTR_PARAM_CBANK
	.align		4
        /*0044*/ 	.byte	0x04, 0x0a
        /*0046*/ 	.short	(.L_24 - .L_23)
	.align		4
.L_23:
        /*0048*/ 	.word	index@(.nv.constant0._Z7compute4args)
        /*004c*/ 	.short	0x0380
        /*004e*/ 	.short	0x0090


	//----- nvinfo : EIATTR_SW_WAR
	.align		4
.L_24:
        /*0050*/ 	.byte	0x04, 0x36
        /*0052*/ 	.short	(.L_26 - .L_25)
.L_25:
        /*0054*/ 	.word	0x00000008
.L_26:


//--------------------- .nv.callgraph             --------------------------
	.section	.nv.callgraph,"",@"SHT_CUDA_CALLGRAPH"
	.align	4
	.sectionentsize	8
	.align		4
        /*0000*/ 	.word	0x00000000
	.align		4
        /*0004*/ 	.word	0xffffffff
	.align		4
        /*0008*/ 	.word	0x00000000
	.align		4
        /*000c*/ 	.word	0xfffffffe
	.align		4
        /*0010*/ 	.word	0x00000000
	.align		4
        /*0014*/ 	.word	0xfffffffd
	.align		4
        /*0018*/ 	.word	0x00000000
	.align		4
        /*001c*/ 	.word	0xfffffffc


//--------------------- .nv.constant4             --------------------------
	.section	.nv.constant4,"a",@progbits
	.align	8
	.align		8
.nv.constant4:
        /*0000*/ 	.dword	precalc_xorwow_matrix
	.align		8
        /*0008*/ 	.dword	precalc_xorwow_offset_matrix
	.align		8
        /*0010*/ 	.dword	mrg32k3aM1
	.align		8
        /*0018*/ 	.dword	mrg32k3aM2
	.align		8
        /*0020*/ 	.dword	mrg32k3aM1SubSeq
	.align		8
        /*0028*/ 	.dword	mrg32k3aM2SubSeq
	.align		8
        /*0030*/ 	.dword	mrg32k3aM1Seq
	.align		8
        /*0038*/ 	.dword	mrg32k3aM2Seq


//--------------------- .nv.constant3             --------------------------
	.section	.nv.constant3,"a",@progbits
	.align	8
.nv.constant3:
	.type		__cr_lgamma_table,@object
	.size		__cr_lgamma_table,(.L_8 - __cr_lgamma_table)
__cr_lgamma_table:
        /*0000*/ 	.byte	0x00, 0x00, 0x00, 0x00, 0x00, 0x00, 0x00, 0x00, 0x00, 0x00, 0x00, 0x00, 0x00, 0x00, 0x00, 0x00
        /*0010*/ 	.byte	0xef, 0x39, 0xfa, 0xfe, 0x42, 0x2e, 0xe6, 0x3f, 0x02, 0x20, 0x2a, 0xfa, 0x0b, 0xab, 0xfc, 0x3f
        /*0020*/ 	.byte	0xf9, 0x2c, 0x92, 0x7c, 0xa7, 0x6c, 0x09, 0x40, 0xc9, 0x79, 0x44, 0x3c, 0x64, 0x26, 0x13, 0x40
        /*0030*/ 	.byte	0xca, 0x01, 0xcf, 0x3a, 0x27, 0x51, 0x1a, 0x40, 0x30, 0xcc, 0x2d, 0xf3, 0xe1, 0x0c, 0x21, 0x40
        /*0040*/ 	.byte	0x0d, 0xb7, 0xfc, 0x82, 0x8e, 0x35, 0x25, 0x40
.L_8:


//--------------------- .text._Z7compute4args     --------------------------
	.section	.text._Z7compute4args,"ax",@progbits
	.align	128
        .global         _Z7compute4args
        .type           _Z7compute4args,@function
        .size           _Z7compute4args,(.L_x_14 - _Z7compute4args)
        .other          _Z7compute4args,@"STO_CUDA_ENTRY STV_DEFAULT"
_Z7compute4args:
.text._Z7compute4args:
[----:B------:R-:W-:Y:S01]  /*0000*/  LDC R1, c[0x0][0x37c] ;  /* 0x0000df00ff017b82 */ /* 0x000fe20000000800 */
[----:B------:R-:W0:Y:S07]  /*0010*/  S2R R7, SR_TID.X ;  /* 0x0000000000077919 */ /* 0x000e2e0000002100 */
[----:B------:R-:W1:Y:S01]  /*0020*/  S2UR UR5, SR_CgaCtaId ;  /* 0x00000000000579c3 */ /* 0x000e620000008800 */
[----:B------:R-:W2:Y:S01]  /*0030*/  LDCU UR6, c[0x0][0x3b8] ;  /* 0x00007700ff0677ac */ /* 0x000ea20008000800 */
[----:B------:R-:W-:Y:S01]  /*0040*/  UMOV UR4, 0x400 ;  /* 0x0000040000047882 */ /* 0x000fe20000000000 */
[----:B--2---:R-:W-:Y:S01]  /*0050*/  ISETP.NE.AND P0, PT, RZ, UR6, PT ;  /* 0x00000006ff007c0c */ /* 0x004fe2000bf05270 */
[----:B-1----:R-:W-:-:S06]  /*0060*/  ULEA UR4, UR5, UR4, 0x18 ;  /* 0x0000000405047291 */ /* 0x002fcc000f8ec0ff */
[----:B0-----:R-:W-:-:S05]  /*0070*/  LEA R0, R7, UR4, 0x2 ;  /* 0x0000000407007c11 */ /* 0x001fca000f8e10ff */
[----:B------:R0:W-:Y:S01]  /*0080*/  STS [R0], RZ ;  /* 0x000000ff00007388 */ /* 0x0001e20000000800 */
[----:B------:R-:W-:Y:S05]  /*0090*/  @!P0 EXIT ;  /* 0x000000000000894d */ /* 0x000fea0003800000 */
[----:B------:R-:W1:Y:S01]  /*00a0*/  LDC.64 R4, c[0x0][0x3d0] ;  /* 0x0000f400ff047b82 */ /* 0x000e620000000a00 */
[----:B------:R-:W2:Y:S07]  /*00b0*/  LDCU.64 UR8, c[0x0][0x358] ;  /* 0x00006b00ff0877ac */ /* 0x000eae0008000a00 */
[----:B------:R-:W3:Y:S01]  /*00c0*/  LDC.64 R2, c[0x0][0x3d8] ;  /* 0x0000f600ff027b82 */ /* 0x000ee20000000a00 */
[----:B-1----:R-:W-:-:S06]  /*00d0*/  IMAD.WIDE.U32 R4, R7, 0x8, R4 ;  /* 0x0000000807047825 */ /* 0x002fcc00078e0004 */
[----:B--2---:R-:W5:Y:S01]  /*00e0*/  LDG.E.64.CONSTANT R4, desc[UR8][R4.64] ;  /* 0x0000000804047981 */ /* 0x004f62000c1e9b00 */
[----:B------:R-:W1:Y:S01]  /*00f0*/  S2UR UR10, SR_CTAID.X ;  /* 0x00000000000a79c3 */ /* 0x000e620000002500 */
[----:B------:R-:W-:Y:S01]  /*0100*/  UISETP.GE.U32.AND UP0, UPT, UR6, 0x4, UPT ;  /* 0x000000040600788c */ /* 0x000fe2000bf06070 */
[----:B---3--:R-:W-:Y:S01]  /*0110*/  IMAD.WIDE.U32 R2, R7, 0x8, R2 ;  /* 0x0000000807027825 */ /* 0x008fe200078e0002 */
[----:B------:R-:W-:-:S03]  /*0120*/  ULOP3.LUT UR7, UR6, 0x3, URZ, 0xc0, !UPT ;  /* 0x0000000306077892 */ /* 0x000fc6000f8ec0ff */
[----:B------:R-:W-:Y:S02]  /*0130*/  IMAD.MOV.U32 R7, RZ, RZ, RZ ;  /* 0x000000ffff077224 */ /* 0x000fe400078e00ff */
[----:B------:R-:W-:Y:S02]  /*0140*/  IMAD.MOV.U32 R11, RZ, RZ, RZ ;  /* 0x000000ffff0b7224 */ /* 0x000fe400078e00ff */
[----:B------:R-:W-:Y:S05]  /*0150*/  BRA.U !UP0, `(.L_x_0) ;  /* 0x0000000508487547 */ /* 0x000fea000b800000 */
[----:B------:R-:W2:Y:S01]  /*0160*/  LDC R6, c[0x0][0x3bc] ;  /* 0x0000ef00ff067b82 */ /* 0x000ea20000000800 */
[----:B-----5:R-:W-:Y:S01]  /*0170*/  IADD3 R8, P0, PT, R4, 0x8, RZ ;  /* 0x0000000804087810 */ /* 0x020fe20007f1e0ff */
[----:B------:R-:W-:Y:S01]  /*0180*/  ULOP3.LUT UR4, UR6, 0xfffffffc, URZ, 0xc0, !UPT ;  /* 0xfffffffc06047892 */ /* 0x000fe2000f8ec0ff */
[----:B------:R-:W-:Y:S01]  /*0190*/  IMAD.MOV.U32 R7, RZ, RZ, RZ ;  /* 0x000000ffff077224 */ /* 0x000fe200078e00ff */
[----:B------:R-:W3:Y:S02]  /*01a0*/  LDCU.64 UR14, c[0x0][0x3b0] ;  /* 0x00007600ff0e77ac */ /* 0x000ee40008000a00 */
[----:B------:R-:W-:Y:S01]  /*01b0*/  IMAD.X R9, RZ, RZ, R5, P0 ;  /* 0x000000ffff097224 */ /* 0x000fe200000e0605 */
[----:B------:R-:W-:Y:S02]  /*01c0*/  UIADD3 UR6, UPT, UPT, -UR4, URZ, URZ ;  /* 0x000000ff04067290 */ /* 0x000fe4000fffe1ff */
[----:B------:R-:W-:Y:S01]  /*01d0*/  IMAD.U32 R11, RZ, RZ, UR4 ;  /* 0x00000004ff0b7e24 */ /* 0x000fe2000f8e00ff */
[----:B------:R-:W4:Y:S01]  /*01e0*/  LDCU.64 UR12, c[0x0][0x3c0] ;  /* 0x00007800ff0c77ac */ /* 0x000f220008000a00 */
[----:B------:R-:W-:Y:S01]  /*01f0*/  UMOV UR4, URZ ;  /* 0x000000ff00047c82 */ /* 0x000fe20008000000 */
[----:B------:R-:W-:-:S07]  /*0200*/  UMOV UR5, URZ ;  /* 0x000000ff00057c82 */ /* 0x000fce0008000000 */
.L_x_9:
[----:B-1----:R-:W1:Y:S04]  /*0210*/  LDG.E.CONSTANT R13, desc[UR8][R8.64+-0x8] ;  /* 0xfffff808080d7981 */ /* 0x002e68000c1e9900 */
[----:B------:R-:W5:Y:S04]  /*0220*/  LDG.E.CONSTANT R15, desc[UR8][R8.64+-0x4] ;  /* 0xfffffc08080f7981 */ /* 0x000f68000c1e9900 */
[----:B---3--:R-:W3:Y:S04]  /*0230*/  LDG.E.CONSTANT R17, desc[UR8][R8.64] ;  /* 0x0000000808117981 */ /* 0x008ee8000c1e9900 */
[----:B------:R-:W3:Y:S01]  /*0240*/  LDG.E.CONSTANT R19, desc[UR8][R8.64+0x4] ;  /* 0x0000040808137981 */ /* 0x000ee2000c1e9900 */
[----:B-12---:R-:W-:-:S02]  /*0250*/  IMAD R13, R6, UR10, R13 ;  /* 0x0000000a060d7c24 */ /* 0x006fc4000f8e020d */
[----:B-----5:R-:W-:-:S03]  /*0260*/  IMAD R15, R6, UR10, R15 ;  /* 0x0000000a060f7c24 */ /* 0x020fc6000f8e020f */
[----:B----4-:R-:W-:Y:S01]  /*0270*/  IADD3 R12, P0, PT, R13, UR12, RZ ;  /* 0x0000000c0d0c7c10 */ /* 0x010fe2000ff1e0ff */
[----:B---3--:R-:W-:-:S03]  /*0280*/  IMAD R17, R6, UR10, R17 ;  /* 0x0000000a06117c24 */ /* 0x008fc6000f8e0211 */
[----:B------:R-:W-:Y:S02]  /*0290*/  IADD3.X R13, PT, PT, RZ, UR13, RZ, P0, !PT ;  /* 0x0000000dff0d7c10 */ /* 0x000fe400087fe4ff */
[----:B------:R-:W-:Y:S01]  /*02a0*/  IADD3 R14, P1, PT, R15, UR12, RZ ;  /* 0x0000000c0f0e7c10 */ /* 0x000fe2000ff3e0ff */
[----:B------:R-:W-:Y:S01]  /*02b0*/  IMAD R19, R6, UR10, R19 ;  /* 0x0000000a06137c24 */ /* 0x000fe2000f8e0213 */
[----:B------:R-:W-:Y:S01]  /*02c0*/  IADD3 R16, P2, PT, R17, UR12, RZ ;  /* 0x0000000c11107c10 */ /* 0x000fe2000ff5e0ff */
[----:B------:R-:W2:Y:S02]  /*02d0*/  LDG.E.U8.CONSTANT R12, desc[UR8][R12.64] ;  /* 0x000000080c0c7981 */ /* 0x000ea4000c1e9100 */
[----:B------:R-:W-:Y:S01]  /*02e0*/  IMAD.X R15, RZ, RZ, UR13, P1 ;  /* 0x0000000dff0f7e24 */ /* 0x000fe200088e06ff */
[----:B------:R-:W-:Y:S01]  /*02f0*/  IADD3 R18, P0, PT, R19, UR12, RZ ;  /* 0x0000000c13127c10 */ /* 0x000fe2000ff1e0ff */
[----:B------:R-:W-:-:S03]  /*0300*/  IMAD.X R17, RZ, RZ, UR13, P2 ;  /* 0x0000000dff117e24 */ /* 0x000fc600090e06ff */
[----:B------:R-:W3:Y:S01]  /*0310*/  LDG.E.U8.CONSTANT R14, desc[UR8][R14.64] ;  /* 0x000000080e0e7981 */ /* 0x000ee2000c1e9100 */
[----:B------:R-:W-:-:S03]  /*0320*/  IMAD.X R19, RZ, RZ, UR13, P0 ;  /* 0x0000000dff137e24 */ /* 0x000fc600080e06ff */
[----:B------:R-:W4:Y:S04]  /*0330*/  LDG.E.U8.CONSTANT R16, desc[UR8][R16.64] ;  /* 0x0000000810107981 */ /* 0x000f28000c1e9100 */
[----:B------:R-:W5:Y:S01]  /*0340*/  LDG.E.U8.CONSTANT R18, desc[UR8][R18.64] ;  /* 0x0000000812127981 */ /* 0x000f62000c1e9100 */
[----:B------:R-:W-:Y:S01]  /*0350*/  UIADD3 UR6, UPT, UPT, UR6, 0x4, URZ ;  /* 0x0000000406067890 */ /* 0x000fe2000fffe0ff */
[----:B------:R-:W-:Y:S03]  /*0360*/  BSSY.RECONVERGENT B0, `(.L_x_1) ;  /* 0x000000e000007945 */ /* 0x000fe60003800200 */
[----:B------:R-:W-:Y:S01]  /*0370*/  UISETP.NE.AND UP1, UPT, UR6, URZ, UPT ;  /* 0x000000ff0600728c */ /* 0x000fe2000bf25270 */
[----:B--2---:R-:W-:-:S02]  /*0380*/  ISETP.NE.AND P3, PT, R12, RZ, PT ;  /* 0x000000ff0c00720c */ /* 0x004fc40003f65270 */
[----:B---3--:R-:W-:Y:S02]  /*0390*/  ISETP.NE.AND P0, PT, R14, RZ, PT ;  /* 0x000000ff0e00720c */ /* 0x008fe40003f05270 */
[----:B----4-:R-:W-:Y:S02]  /*03a0*/  ISETP.NE.AND P1, PT, R16, RZ, PT ;  /* 0x000000ff1000720c */ /* 0x010fe40003f25270 */
[----:B-----5:R-:W-:-:S07]  /*03b0*/  ISETP.NE.AND P2, PT, R18, RZ, PT ;  /* 0x000000ff1200720c */ /* 0x020fce0003f45270 */
[----:B------:R-:W-:Y:S06]  /*03c0*/  @!P3 BRA `(.L_x_2) ;  /* 0x00000000001cb947 */ /* 0x000fec0003800000 */
[----:B------:R-:W2:Y:S02]  /*03d0*/  LDG.E.64.CONSTANT R12, desc[UR8][R2.64] ;  /* 0x00000008020c7981 */ /* 0x000ea4000c1e9b00 */
[----:B--2---:R-:W-:-:S04]  /*03e0*/  IADD3 R12, P3, PT, R12, UR4, RZ ;  /* 0x000000040c0c7c10 */ /* 0x004fc8000ff7e0ff */
[----:B------:R-:W-:-:S06]  /*03f0*/  IADD3.X R13, PT, PT, R13, UR5, RZ, P3, !PT ;  /* 0x000000050d0d7c10 */ /* 0x000fcc0009ffe4ff */
[----:B------:R-:W2:Y:S02]  /*0400*/  LDG.E.64.CONSTANT R12, desc[UR8][R12.64] ;  /* 0x000000080c0c7981 */ /* 0x000ea4000c1e9b00 */
[----:B--2---:R-:W-:-:S14]  /*0410*/  DSETP.GE.AND P3, PT, R12, UR14, PT ;  /* 0x0000000e0c007e2a */ /* 0x004fdc000bf66000 */
[----:B------:R-:W-:-:S05]  /*0420*/  @P3 VIADD R7, R7, 0x1 ;  /* 0x0000000107073836 */ /* 0x000fca0000000000 */
[----:B------:R1:W-:Y:S02]  /*0430*/  @P3 STS [R0], R7 ;  /* 0x0000000700003388 */ /* 0x0003e40000000800 */
.L_x_2:
[----:B------:R-:W-:Y:S05]  /*0440*/  BSYNC.RECONVERGENT B0 ;  /* 0x0000000000007941 */ /* 0x000fea0003800200 */
.L_x_1:
[----:B------:R-:W-:Y:S04]  /*0450*/  BSSY.RECONVERGENT B0, `(.L_x_3) ;  /* 0x0000009000007945 */ /* 0x000fe80003800200 */
[----:B------:R-:W-:Y:S05]  /*0460*/  @!P0 BRA `(.L_x_4) ;  /* 0x00000000001c8947 */ /* 0x000fea0003800000 */
[----:B------:R-:W2:Y:S02]  /*0470*/  LDG.E.64.CONSTANT R12, desc[UR8][R2.64] ;  /* 0x00000008020c7981 */ /* 0x000ea4000c1e9b00 */
[----:B--2---:R-:W-:-:S04]  /*0480*/  IADD3 R12, P0, PT, R12, UR4, RZ ;  /* 0x000000040c0c7c10 */ /* 0x004fc8000ff1e0ff */
[----:B------:R-:W-:-:S06]  /*0490*/  IADD3.X R13, PT, PT, R13, UR5, RZ, P0, !PT ;  /* 0x000000050d0d7c10 */ /* 0x000fcc00087fe4ff */
[----:B------:R-:W2:Y:S02]  /*04a0*/  LDG.E.64.CONSTANT R12, desc[UR8][R12.64+0x8] ;  /* 0x000008080c0c7981 */ /* 0x000ea4000c1e9b00 */
[----:B--2---:R-:W-:-:S14]  /*04b0*/  DSETP.GE.AND P0, PT, R12, UR14, PT ;  /* 0x0000000e0c007e2a */ /* 0x004fdc000bf06000 */
[----:B-1----:R-:W-:-:S05]  /*04c0*/  @P0 IADD3 R7, PT, PT, R7, 0x1, RZ ;  /* 0x0000000107070810 */ /* 0x002fca0007ffe0ff */
[----:B------:R2:W-:Y:S02]  /*04d0*/  @P0 STS [R0], R7 ;  /* 0x0000000700000388 */ /* 0x0005e40000000800 */
.L_x_4:
[----:B------:R-:W-:Y:S05]  /*04e0*/  BSYNC.RECONVERGENT B0 ;  /* 0x0000000000007941 */ /* 0x000fea0003800200 */
.L_x_3:
[----:B------:R-:W-:Y:S04]  /*04f0*/  BSSY.RECONVERGENT B0, `(.L_x_5) ;  /* 0x0000009000007945 */ /* 0x000fe80003800200 */
[----:B------:R-:W-:Y:S05]  /*0500*/  @!P1 BRA `(.L_x_6) ;  /* 0x00000000001c9947 */ /* 0x000fea0003800000 */
[----:B------:R-:W3:Y:S02]  /*0510*/  LDG.E.64.CONSTANT R12, desc[UR8][R2.64] ;  /* 0x00000008020c7981 */ /* 0x000ee4000c1e9b00 */
[----:B---3--:R-:W-:-:S04]  /*0520*/  IADD3 R12, P0, PT, R12, UR4, RZ ;  /* 0x000000040c0c7c10 */ /* 0x008fc8000ff1e0ff */
[----:B------:R-:W-:-:S06]  /*0530*/  IADD3.X R13, PT, PT, R13, UR5, RZ, P0, !PT ;  /* 0x000000050d0d7c10 */ /* 0x000fcc00087fe4ff */
[----:B------:R-:W3:Y:S02]  /*0540*/  LDG.E.64.CONSTANT R12, desc[UR8][R12.64+0x10] ;  /* 0x000010080c0c7981 */ /* 0x000ee4000c1e9b00 */
[----:B---3--:R-:W-:-:S14]  /*0550*/  DSETP.GE.AND P0, PT, R12, UR14, PT ;  /* 0x0000000e0c007e2a */ /* 0x008fdc000bf06000 */
[----:B-12---:R-:W-:-:S05]  /*0560*/  @P0 VIADD R7, R7, 0x1 ;  /* 0x0000000107070836 */ /* 0x006fca0000000000 */
[----:B------:R3:W-:Y:S02]  /*0570*/  @P0 STS [R0], R7 ;  /* 0x0000000700000388 */ /* 0x0007e40000000800 */
.L_x_6:
[----:B------:R-:W-:Y:S05]  /*0580*/  BSYNC.RECONVERGENT B0 ;  /* 0x0000000000007941 */ /* 0x000fea0003800200 */
.L_x_5:
[----:B------:R-:W-:Y:S04]  /*0590*/  BSSY.RECONVERGENT B0, `(.L_x_7) ;  /* 0x0000009000007945 */ /* 0x000fe80003800200 */
[----:B------:R-:W-:Y:S05]  /*05a0*/  @!P2 BRA `(.L_x_8) ;  /* 0x00000000001ca947 */ /* 0x000fea0003800000 */
[----:B------:R-:W4:Y:S02]  /*05b0*/  LDG.E.64.CONSTANT R12, desc[UR8][R2.64] ;  /* 0x00000008020c7981 */ /* 0x000f24000c1e9b00 */
[----:B----4-:R-:W-:-:S04]  /*05c0*/  IADD3 R12, P0, PT, R12, UR4, RZ ;  /* 0x000000040c0c7c10 */ /* 0x010fc8000ff1e0ff */
[----:B------:R-:W-:-:S06]  /*05d0*/  IADD3.X R13, PT, PT, R13, UR5, RZ, P0, !PT ;  /* 0x000000050d0d7c10 */ /* 0x000fcc00087fe4ff */
[----:B------:R-:W4:Y:S02]  /*05e0*/  LDG.E.64.CONSTANT R12, desc[UR8][R12.64+0x18] ;  /* 0x000018080c0c7981 */ /* 0x000f24000c1e9b00 */
[----:B----4-:R-:W-:-:S14]  /*05f0*/  DSETP.GE.AND P0, PT, R12, UR14, PT ;  /* 0x0000000e0c007e2a */ /* 0x010fdc000bf06000 */
[----:B-123--:R-:W-:-:S05]  /*0600*/  @P0 VIADD R7, R7, 0x1 ;  /* 0x0000000107070836 */ /* 0x00efca0000000000 */
[----:B------:R4:W-:Y:S02]  /*0610*/  @P0 STS [R0], R7 ;  /* 0x0000000700000388 */ /* 0x0009e40000000800 */
.L_x_8:
[----:B------:R-:W-:Y:S05]  /*0620*/  BSYNC.RECONVERGENT B0 ;  /* 0x0000000000007941 */ /* 0x000fea0003800200 */
.L_x_7:
[----:B------:R-:W-:Y:S01]  /*0630*/  IADD3 R8, P0, PT, R8, 0x10, RZ ;  /* 0x0000001008087810 */ /* 0x000fe20007f1e0ff */
[----:B------:R-:W-:-:S04]  /*0640*/  UIADD3 UR4, UP0, UPT, UR4, 0x20, URZ ;  /* 0x0000002004047890 */ /* 0x000fc8000ff1e0ff */
[----:B------:R-:W-:Y:S01]  /*0650*/  IMAD.X R9, RZ, RZ, R9, P0 ;  /* 0x000000ffff097224 */ /* 0x000fe200000e0609 */
[----:B------:R-:W-:Y:S01]  /*0660*/  UIADD3.X UR5, UPT, UPT, URZ, UR5, URZ, UP0, !UPT ;  /* 0x00000005ff057290 */ /* 0x000fe200087fe4ff */
[----:B------:R-:W-:Y:S11]  /*0670*/  BRA.U UP1, `(.L_x_9) ;  /* 0xfffffff901e47547 */ /* 0x000ff6000b83ffff */
.L_x_0:
[----:B------:R-:W-:-:S13]  /*0680*/  ISETP.NE.AND P0, PT, RZ, UR7, PT ;  /* 0x00000007ff007c0c */ /* 0x000fda000bf05270 */
[----:B-1----:R-:W-:Y:S05]  /*0690*/  @!P0 EXIT ;  /* 0x000000000000894d */ /* 0x002fea0003800000 */
[----:B------:R-:W1:Y:S01]  /*06a0*/  LDC R17, c[0x0][0x3bc] ;  /* 0x0000ef00ff117b82 */ /* 0x000e620000000800 */
[C---:B------:R-:W-:Y:S01]  /*06b0*/  IMAD.WIDE.U32 R8, R11.reuse, 0x8, RZ ;  /* 0x000000080b087825 */ /* 0x040fe200078e00ff */
[----:B------:R-:W0:Y:S03]  /*06c0*/  LDCU.64 UR14, c[0x0][0x3b0] ;  /* 0x00007600ff0e77ac */ /* 0x000e260008000a00 */
[----:B-----5:R-:W-:Y:S01]  /*06d0*/  IMAD.WIDE.U32 R4, R11, 0x4, R4 ;  /* 0x000000040b047825 */ /* 0x020fe200078e0004 */
[----:B------:R-:W-:Y:S01]  /*06e0*/  MOV R13, R8 ;  /* 0x00000008000d7202 */ /* 0x000fe20000000f00 */
[----:B------:R-:W0:Y:S02]  /*06f0*/  LDCU.64 UR12, c[0x0][0x3c0] ;  /* 0x00007800ff0c77ac */ /* 0x000e240008000a00 */
[----:B------:R-:W-:Y:S02]  /*0700*/  IMAD.MOV.U32 R15, RZ, RZ, R9 ;  /* 0x000000ffff0f7224 */ /* 0x000fe400078e0009 */
[----:B------:R-:W-:Y:S01]  /*0710*/  IMAD.MOV.U32 R6, RZ, RZ, R4 ;  /* 0x000000ffff067224 */ /* 0x000fe200078e0004 */
[----:B------:R-:W-:Y:S01]  /*0720*/  UIADD3 UR4, UPT, UPT, -UR7, URZ, URZ ;  /* 0x000000ff07047290 */ /* 0x000fe2000fffe1ff */
[----:B------:R-:W-:-:S11]  /*0730*/  IMAD.MOV.U32 R11, RZ, RZ, R5 ;  /* 0x000000ffff0b7224 */ /* 0x000fd600078e0005 */
.L_x_12:
[----:B------:R-:W-:Y:S01]  /*0740*/  MOV R4, R6 ;  /* 0x0000000600047202 */ /* 0x000fe20000000f00 */
[----:B------:R-:W-:-:S05]  /*0750*/  IMAD.MOV.U32 R5, RZ, RZ, R11 ;  /* 0x000000ffff057224 */ /* 0x000fca00078e000b */
[----:B------:R-:W1:Y:S02]  /*0760*/  LDG.E.CONSTANT R4, desc[UR8][R4.64] ;  /* 0x0000000804047981 */ /* 0x000e64000c1e9900 */
[----:B-1----:R-:W-:-:S05]  /*0770*/  IMAD R8, R17, UR10, R4 ;  /* 0x0000000a11087c24 */ /* 0x002fca000f8e0204 */
[----:B0-----:R-:W-:-:S05]  /*0780*/  IADD3 R8, P0, PT, R8, UR12, RZ ;  /* 0x0000000c08087c10 */ /* 0x001fca000ff1e0ff */
[----:B------:R-:W-:-:S05]  /*0790*/  IMAD.X R9, RZ, RZ, UR13, P0 ;  /* 0x0000000dff097e24 */ /* 0x000fca00080e06ff */
[----:B------:R-:W5:Y:S01]  /*07a0*/  LDG.E.U8.CONSTANT R8, desc[UR8][R8.64] ;  /* 0x0000000808087981 */ /* 0x000f62000c1e9100 */
[----:B------:R-:W-:Y:S01]  /*07b0*/  UIADD3 UR4, UPT, UPT, UR4, 0x1, URZ ;  /* 0x0000000104047890 */ /* 0x000fe2000fffe0ff */
[----:B------:R-:W-:Y:S01]  /*07c0*/  BSSY.RECONVERGENT B0, `(.L_x_10) ;  /* 0x000000c000007945 */ /* 0x000fe20003800200 */
[----:B------:R-:W-:Y:S02]  /*07d0*/  IADD3 R6, P0, PT, R6, 0x4, RZ ;  /* 0x0000000406067810 */ /* 0x000fe40007f1e0ff */
[----:B------:R-:W-:Y:S01]  /*07e0*/  UISETP.NE.AND UP0, UPT, UR4, URZ, UPT ;  /* 0x000000ff0400728c */ /* 0x000fe2000bf05270 */
[----:B-----5:R-:W-:-:S13]  /*07f0*/  ISETP.NE.AND P1, PT, R8, RZ, PT ;  /* 0x000000ff0800720c */ /* 0x020fda0003f25270 */
[----:B------:R-:W-:Y:S05]  /*0800*/  @!P1 BRA `(.L_x_11) ;  /* 0x00000000001c9947 */ /* 0x000fea0003800000 */
[----:B------:R-:W5:Y:S02]  /*0810*/  LDG.E.64.CONSTANT R4, desc[UR8][R2.64] ;  /* 0x0000000802047981 */ /* 0x000f64000c1e9b00 */
[----:B-----5:R-:W-:-:S05]  /*0820*/  IADD3 R4, P1, PT, R4, R13, RZ ;  /* 0x0000000d04047210 */ /* 0x020fca0007f3e0ff */
[----:B------:R-:W-:-:S06]  /*0830*/  IMAD.X R5, R5, 0x1, R15, P1 ;  /* 0x0000000105057824 */ /* 0x000fcc00008e060f */
[----:B------:R-:W5:Y:S02]  /*0840*/  LDG.E.64.CONSTANT R4, desc[UR8][R4.64] ;  /* 0x0000000804047981 */ /* 0x000f64000c1e9b00 */
[----:B-----5:R-:W-:-:S14]  /*0850*/  DSETP.GE.AND P1, PT, R4, UR14, PT ;  /* 0x0000000e04007e2a */ /* 0x020fdc000bf26000 */
[----:B--234-:R-:W-:-:S05]  /*0860*/  @P1 IADD3 R7, PT, PT, R7, 0x1, RZ ;  /* 0x0000000107071810 */ /* 0x01cfca0007ffe0ff */
[----:B------:R0:W-:Y:S02]  /*0870*/  @P1 STS [R0], R7 ;  /* 0x0000000700001388 */ /* 0x0001e40000000800 */
.L_x_11:
[----:B------:R-:W-:Y:S05]  /*0880*/  BSYNC.RECONVERGENT B0 ;  /* 0x0000000000007941 */ /* 0x000fea0003800200 */
.L_x_10:
[----:B------:R-:W-:Y:S01]  /*0890*/  IADD3 R13, P1, PT, R13, 0x8, RZ ;  /* 0x000000080d0d7810 */ /* 0x000fe20007f3e0ff */
[----:B------:R-:W-:-:S04]  /*08a0*/  IMAD.X R11, RZ, RZ, R11, P0 ;  /* 0x000000ffff0b7224 */ /* 0x000fc800000e060b */
[----:B------:R-:W-:Y:S01]  /*08b0*/  IMAD.X R15, RZ, RZ, R15, P1 ;  /* 0x000000ffff0f7224 */ /* 0x000fe200008e060f */
[----:B------:R-:W-:Y:S07]  /*08c0*/  BRA.U UP0, `(.L_x_12) ;  /* 0xfffffffd009c7547 */ /* 0x000fee000b83ffff */
[----:B------:R-:W-:Y:S05]  /*08d0*/  EXIT ;  /* 0x000000000000794d */ /* 0x000fea0003800000 */
.L_x_13:
[----:B------:R-:W-:-:S00]  /*08e0*/  BRA `(.L_x_13) ;  /* 0xfffffffc00fc7947 */ /* 0x000fc0000383ffff */
[----:B------:R-:W-:-:S00]  /*08f0*/  NOP ;  /* 0x0000000000007918 */ /* 0x000fc00000000000 */
        /* <DEDUP_REMOVED lines=8> */
.L_x_14:


//--------------------- .nv.global.init           --------------------------
	.section	.nv.global.init,"aw",@progbits
	.align	4
.nv.global.init:
	.type		mrg32k3aM1SubSeq,@object
	.size		mrg32k3aM1SubSeq,(mrg32k3aM2SubSeq - mrg32k3aM1SubSeq)
mrg32k3aM1SubSeq:
        /*0000*/ 	.byte	0x0b, 0xcc, 0xee, 0x04, 0x73, 0x29, 0x8b, 0x6f, 0xf6, 0x53, 0x03, 0xf6, 0x23, 0xf6, 0xea, 0xda
        /* <DEDUP_REMOVED lines=125> */
	.type		mrg32k3aM2SubSeq,@object
	.size		mrg32k3aM2SubSeq,(mrg32k3aM1 - mrg32k3aM2SubSeq)
mrg32k3aM2SubSeq:
        /* <DEDUP_REMOVED lines=126> */
	.type		mrg32k3aM1,@object
	.size		mrg32k3aM1,(mrg32k3aM1Seq - mrg32k3aM1)
mrg32k3aM1:
        /* <DEDUP_REMOVED lines=144> */
	.type		mrg32k3aM1Seq,@object
	.size		mrg32k3aM1Seq,(mrg32k3aM2 - mrg32k3aM1Seq)
mrg32k3aM1Seq:
        /* <DEDUP_REMOVED lines=144> */
	.type		mrg32k3aM2,@object
	.size		mrg32k3aM2,(mrg32k3aM2Seq - mrg32k3aM2)
mrg32k3aM2:
        /* <DEDUP_REMOVED lines=144> */
	.type		mrg32k3aM2Seq,@object
	.size		mrg32k3aM2Seq,(precalc_xorwow_matrix - mrg32k3aM2Seq)
mrg32k3aM2Seq:
        /* <DEDUP_REMOVED lines=144> */
	.type		precalc_xorwow_matrix,@object
	.size		precalc_xorwow_matrix,(precalc_xorwow_offset_matrix - precalc_xorwow_matrix)
precalc_xorwow_matrix:
        /* <DEDUP_REMOVED lines=6400> */
	.type		precalc_xorwow_offset_matrix,@object
	.size		precalc_xorwow_offset_matrix,(.L_1 - precalc_xorwow_offset_matrix)
precalc_xorwow_offset_matrix:
        /* <DEDUP_REMOVED lines=6400> */
.L_1:


//--------------------- .nv.shared._Z7compute4args --------------------------
	.section	.nv.shared._Z7compute4args,"aw",@nobits
	.sectionflags	@""
	.align	16
	.zero		1024


//--------------------- .nv.shared.reserved.0     --------------------------
	.section	.nv.shared.reserved.0,"aw",@nobits
	.weak		__nv_reservedSMEM_offset_0_alias
	.size		__nv_reservedSMEM_offset_0_alias, 0, 64
	.other		__nv_reservedSMEM_offset_0_alias,@"STO_CUDA_RESERVED_SHARED STV_DEFAULT"
__nv_reservedSMEM_offset_0_alias:
	.zero		0
	.zero		64


//--------------------- .nv.constant0._Z7compute4args --------------------------
	.section	.nv.constant0._Z7compute4args,"a",@progbits
	.sectionflags	@""
	.align	4
.nv.constant0._Z7compute4args:
	.zero		1040


//--------------------- SYMBOLS --------------------------

	.type		.nv.reservedSmem.offset0,@object
	.size		.nv.reservedSmem.offset0,0x4
	.type		.nv.reservedSmem.cap,@object
	.size		.nv.reservedSmem.cap,0x4
